//
// Generated by NVIDIA NVVM Compiler
//
// Compiler Build ID: CL-36424714
// Cuda compilation tools, release 13.0, V13.0.88
// Based on NVVM 20.0.0
//

.version 9.0
.target sm_100
.address_size 64

	// .globl	_Z17half_scale_kernelPfS_i

.visible .entry _Z17half_scale_kernelPfS_i(
	.param .u64 .ptr .align 1 _Z17half_scale_kernelPfS_i_param_0,
	.param .u64 .ptr .align 1 _Z17half_scale_kernelPfS_i_param_1,
	.param .u32 _Z17half_scale_kernelPfS_i_param_2
)
{
	.reg .pred 	%p<2>;
	.reg .b16 	%rs<7>;
	.reg .b32 	%r<6>;
	.reg .b32 	%f<4>;
	.reg .b64 	%rd<8>;

	ld.param.u64 	%rd1, [_Z17half_scale_kernelPfS_i_param_0];
	ld.param.u64 	%rd2, [_Z17half_scale_kernelPfS_i_param_1];
	ld.param.u32 	%r2, [_Z17half_scale_kernelPfS_i_param_2];
	mov.u32 	%r3, %tid.x;
	mov.u32 	%r4, %ntid.x;
	mov.u32 	%r5, %ctaid.x;
	mad.lo.s32 	%r1, %r4, %r5, %r3;
	setp.ge.s32 	%p1, %r1, %r2;
	@%p1 bra 	$L__BB0_2;
	cvta.to.global.u64 	%rd3, %rd1;
	cvta.to.global.u64 	%rd4, %rd2;
	mov.f32 	%f1, 0f3F000000;
	// begin inline asm
	{  cvt.rn.f16.f32 %rs1, %f1;}

	// end inline asm
	mul.wide.s32 	%rd5, %r1, 4;
	add.s64 	%rd6, %rd3, %rd5;
	ld.global.f32 	%f2, [%rd6];
	// begin inline asm
	{  cvt.rn.f16.f32 %rs2, %f2;}

	// end inline asm
	// begin inline asm
	{mul.f16 %rs3,%rs2,%rs1;
}
	// end inline asm
	// begin inline asm
	{  cvt.f32.f16 %f3, %rs3;}

	// end inline asm
	add.s64 	%rd7, %rd4, %rd5;
	st.global.f32 	[%rd7], %f3;
$L__BB0_2:
	ret;

}
	// .globl	_Z16float2half_arrayPfP6__halfj
.visible .entry _Z16float2half_arrayPfP6__halfj(
	.param .u64 .ptr .align 1 _Z16float2half_arrayPfP6__halfj_param_0,
	.param .u64 .ptr .align 1 _Z16float2half_arrayPfP6__halfj_param_1,
	.param .u32 _Z16float2half_arrayPfP6__halfj_param_2
)
{
	.reg .pred 	%p<2>;
	.reg .b16 	%rs<2>;
	.reg .b32 	%r<6>;
	.reg .b32 	%f<2>;
	.reg .b64 	%rd<9>;

	ld.param.u64 	%rd1, [_Z16float2half_arrayPfP6__halfj_param_0];
	ld.param.u64 	%rd2, [_Z16float2half_arrayPfP6__halfj_param_1];
	ld.param.u32 	%r2, [_Z16float2half_arrayPfP6__halfj_param_2];
	mov.u32 	%r3, %tid.x;
	mov.u32 	%r4, %ntid.x;
	mov.u32 	%r5, %ctaid.x;
	mad.lo.s32 	%r1, %r4, %r5, %r3;
	setp.ge.u32 	%p1, %r1, %r2;
	@%p1 bra 	$L__BB1_2;
	cvta.to.global.u64 	%rd3, %rd1;
	cvta.to.global.u64 	%rd4, %rd2;
	mul.wide.s32 	%rd5, %r1, 4;
	add.s64 	%rd6, %rd3, %rd5;
	ld.global.f32 	%f1, [%rd6];
	// begin inline asm
	{  cvt.rn.f16.f32 %rs1, %f1;}

	// end inline asm
	mul.wide.s32 	%rd7, %r1, 2;
	add.s64 	%rd8, %rd4, %rd7;
	st.global.u16 	[%rd8], %rs1;
$L__BB1_2:
	ret;

}
	// .globl	_Z16half2float_arrayP6__halfPfj
.visible .entry _Z16half2float_arrayP6__halfPfj(
	.param .u64 .ptr .align 1 _Z16half2float_arrayP6__halfPfj_param_0,
	.param .u64 .ptr .align 1 _Z16half2float_arrayP6__halfPfj_param_1,
	.param .u32 _Z16half2float_arrayP6__halfPfj_param_2
)
{
	.reg .pred 	%p<2>;
	.reg .b16 	%rs<2>;
	.reg .b32 	%r<6>;
	.reg .b32 	%f<2>;
	.reg .b64 	%rd<9>;

	ld.param.u64 	%rd1, [_Z16half2float_arrayP6__halfPfj_param_0];
	ld.param.u64 	%rd2, [_Z16half2float_arrayP6__halfPfj_param_1];
	ld.param.u32 	%r2, [_Z16half2float_arrayP6__halfPfj_param_2];
	mov.u32 	%r3, %tid.x;
	mov.u32 	%r4, %ntid.x;
	mov.u32 	%r5, %ctaid.x;
	mad.lo.s32 	%r1, %r4, %r5, %r3;
	setp.ge.u32 	%p1, %r1, %r2;
	@%p1 bra 	$L__BB2_2;
	cvta.to.global.u64 	%rd3, %rd1;
	cvta.to.global.u64 	%rd4, %rd2;
	mul.wide.s32 	%rd5, %r1, 2;
	add.s64 	%rd6, %rd3, %rd5;
	ld.global.u16 	%rs1, [%rd6];
	// begin inline asm
	{  cvt.f32.f16 %f1, %rs1;}

	// end inline asm
	mul.wide.s32 	%rd7, %r1, 4;
	add.s64 	%rd8, %rd4, %rd7;
	st.global.f32 	[%rd8], %f1;
$L__BB2_2:
	ret;

}


// ===== COMPILED SASS (sm_100) =====

	.target	sm_100

	.elftype	@"ET_EXEC"


//--------------------- .note.nv.tkinfo           --------------------------
	.section	.note.nv.tkinfo,"",@"SHT_NOTE"
	.sectionflags	@"SHF_NOTE_NV_TKINFO"
	.tkinfo
        /*0018*/ 	.word	0x00000002
        /*0030*/ 	.string	""
        /*0030*/ 	.string	"ptxas"
        /*0030*/ 	.string	"Cuda compilation tools, release 13.0, V13.0.88"
        /*0030*/ 	.string	"Build cuda_13.0.r13.0/compiler.36424714_0"
        /*0030*/ 	.string	"-arch sm_100 -m 64 "



//--------------------- .note.nv.cuinfo           --------------------------
	.section	.note.nv.cuinfo,"",@"SHT_NOTE"
	.sectionflags	@"SHF_NOTE_NV_CUINFO"
        /*0018*/ 	.short	0x0002
        /*001a*/ 	.short	0x0064
        /*001c*/ 	.short	0x0082
	.zero		2


//--------------------- .nv.info                  --------------------------
	.section	.nv.info,"",@"SHT_CUDA_INFO"
	.align	4


	//----- nvinfo : EIATTR_REGCOUNT
	.align		4
        /*0000*/ 	.byte	0x04, 0x2f
        /*0002*/ 	.short	(.L_1 - .L_0)
	.align		4
.L_0:
        /*0004*/ 	.word	index@(_Z17half_scale_kernelPfS_i)
        /*0008*/ 	.word	0x0000000a


	//----- nvinfo : EIATTR_FRAME_SIZE
	.align		4
.L_1:
        /*000c*/ 	.byte	0x04, 0x11
        /*000e*/ 	.short	(.L_3 - .L_2)
	.align		4
.L_2:
        /*0010*/ 	.word	index@(_Z17half_scale_kernelPfS_i)
        /*0014*/ 	.word	0x00000000


	//----- nvinfo : EIATTR_REGCOUNT
	.align		4
.L_3:
        /*0018*/ 	.byte	0x04, 0x2f
        /*001a*/ 	.short	(.L_5 - .L_4)
	.align		4
.L_4:
        /*001c*/ 	.word	index@(_Z16float2half_arrayPfP6__halfj)
        /*0020*/ 	.word	0x0000000a


	//----- nvinfo : EIATTR_FRAME_SIZE
	.align		4
.L_5:
        /*0024*/ 	.byte	0x04, 0x11
        /*0026*/ 	.short	(.L_7 - .L_6)
	.align		4
.L_6:
        /*0028*/ 	.word	index@(_Z16float2half_arrayPfP6__halfj)
        /*002c*/ 	.word	0x00000000


	//----- nvinfo : EIATTR_REGCOUNT
	.align		4
.L_7:
        /*0030*/ 	.byte	0x04, 0x2f
        /*0032*/ 	.short	(.L_9 - .L_8)
	.align		4
.L_8:
        /*0034*/ 	.word	index@(_Z16half2float_arrayP6__halfPfj)
        /*0038*/ 	.word	0x0000000a


	//----- nvinfo : EIATTR_FRAME_SIZE
	.align		4
.L_9:
        /*003c*/ 	.byte	0x04, 0x11
        /*003e*/ 	.short	(.L_11 - .L_10)
	.align		4
.L_10:
        /*0040*/ 	.word	index@(_Z16half2float_arrayP6__halfPfj)
        /*0044*/ 	.word	0x00000000


	//----- nvinfo : EIATTR_MIN_STACK_SIZE
	.align		4
.L_11:
        /*0048*/ 	.byte	0x04, 0x12
        /*004a*/ 	.short	(.L_13 - .L_12)
	.align		4
.L_12:
        /*004c*/ 	.word	index@(_Z16half2float_arrayP6__halfPfj)
        /*0050*/ 	.word	0x00000000


	//----- nvinfo : EIATTR_MIN_STACK_SIZE
	.align		4
.L_13:
        /*0054*/ 	.byte	0x04, 0x12
        /*0056*/ 	.short	(.L_15 - .L_14)
	.align		4
.L_14:
        /*0058*/ 	.word	index@(_Z16float2half_arrayPfP6__halfj)
        /*005c*/ 	.word	0x00000000


	//----- nvinfo : EIATTR_MIN_STACK_SIZE
	.align		4
.L_15:
        /*0060*/ 	.byte	0x04, 0x12
        /*0062*/ 	.short	(.L_17 - .L_16)
	.align		4
.L_16:
        /*0064*/ 	.word	index@(_Z17half_scale_kernelPfS_i)
        /*0068*/ 	.word	0x00000000
.L_17:


//--------------------- .nv.compat                --------------------------
	.section	.nv.compat,"",@"SHT_CUDA_COMPAT_INFO"
	.align	4
        /*0000*/ 	.byte	0x02, 0x09, 0x00, 0x00, 0x02, 0x02, 0x01, 0x00, 0x02, 0x05, 0x05, 0x00, 0x03, 0x07, 0x01, 0x01
        /*0010*/ 	.byte	0x02, 0x03, 0x00, 0x00, 0x02, 0x06, 0x01, 0x00, 0x04, 0x0b, 0x08, 0x00, 0x09, 0x00, 0x00, 0x00
        /*0020*/ 	.byte	0x00, 0x00, 0x00, 0x00


//--------------------- .nv.info._Z16half2float_arrayP6__halfPfj --------------------------
	.section	.nv.info._Z16half2float_arrayP6__halfPfj,"",@"SHT_CUDA_INFO"
	.sectionflags	@""
	.align	4


	//----- nvinfo : EIATTR_CUDA_API_VERSION
	.align		4
        /*0000*/ 	.byte	0x04, 0x37
        /*0002*/ 	.short	(.L_19 - .L_18)
.L_18:
        /*0004*/ 	.word	0x00000082


	//----- nvinfo : EIATTR_KPARAM_INFO
	.align		4
.L_19:
        /*0008*/ 	.byte	0x04, 0x17
        /*000a*/ 	.short	(.L_21 - .L_20)
.L_20:
        /*000c*/ 	.word	0x00000000
        /*0010*/ 	.short	0x0002
        /*0012*/ 	.short	0x0010
        /*0014*/ 	.byte	0x00, 0xf0, 0x11, 0x00


	//----- nvinfo : EIATTR_KPARAM_INFO
	.align		4
.L_21:
        /*0018*/ 	.byte	0x04, 0x17
        /*001a*/ 	.short	(.L_23 - .L_22)
.L_22:
        /*001c*/ 	.word	0x00000000
        /*0020*/ 	.short	0x0001
        /*0022*/ 	.short	0x0008
        /*0024*/ 	.byte	0x00, 0xf5, 0x21, 0x00


	//----- nvinfo : EIATTR_KPARAM_INFO
	.align		4
.L_23:
        /*0028*/ 	.byte	0x04, 0x17
        /*002a*/ 	.short	(.L_25 - .L_24)
.L_24:
        /*002c*/ 	.word	0x00000000
        /*0030*/ 	.short	0x0000
        /*0032*/ 	.short	0x0000
        /*0034*/ 	.byte	0x00, 0xf5, 0x21, 0x00


	//----- nvinfo : EIATTR_SPARSE_MMA_MASK
	.align		4
.L_25:
        /*0038*/ 	.byte	0x03, 0x50
        /*003a*/ 	.short	0x0000


	//----- nvinfo : EIATTR_MAXREG_COUNT
	.align		4
        /*003c*/ 	.byte	0x03, 0x1b
        /*003e*/ 	.short	0x00ff


	//----- nvinfo : EIATTR_MERCURY_ISA_VERSION
	.align		4
        /*0040*/ 	.byte	0x03, 0x5f
        /*0042*/ 	.short	0x0101


	//----- nvinfo : EIATTR_VRC_CTA_INIT_COUNT
	.align		4
        /*0044*/ 	.byte	0x02, 0x4a
	.zero		1
	.zero		1


	//----- nvinfo : EIATTR_EXIT_INSTR_OFFSETS
	.align		4
        /*0048*/ 	.byte	0x04, 0x1c
        /*004a*/ 	.short	(.L_27 - .L_26)


	//   ....[0]....
.L_26:
        /*004c*/ 	.word	0x00000070


	//   ....[1]....
        /*0050*/ 	.word	0x00000100


	//----- nvinfo : EIATTR_CBANK_PARAM_SIZE
	.align		4
.L_27:
        /*0054*/ 	.byte	0x03, 0x19
        /*0056*/ 	.short	0x0014


	//----- nvinfo : EIATTR_PARAM_CBANK
	.align		4
        /*0058*/ 	.byte	0x04, 0x0a
        /*005a*/ 	.short	(.L_29 - .L_28)
	.align		4
.L_28:
        /*005c*/ 	.word	index@(.nv.constant0._Z16half2float_arrayP6__halfPfj)
        /*0060*/ 	.short	0x0380
        /*0062*/ 	.short	0x0014


	//----- nvinfo : EIATTR_SW_WAR
	.align		4
.L_29:
        /*0064*/ 	.byte	0x04, 0x36
        /*0066*/ 	.short	(.L_31 - .L_30)
.L_30:
        /*0068*/ 	.word	0x00000008
.L_31:


//--------------------- .nv.info._Z16float2half_arrayPfP6__halfj --------------------------
	.section	.nv.info._Z16float2half_arrayPfP6__halfj,"",@"SHT_CUDA_INFO"
	.sectionflags	@""
	.align	4


	//----- nvinfo : EIATTR_CUDA_API_VERSION
	.align		4
        /*0000*/ 	.byte	0x04, 0x37
        /*0002*/ 	.short	(.L_33 - .L_32)
.L_32:
        /*0004*/ 	.word	0x00000082


	//----- nvinfo : EIATTR_KPARAM_INFO
	.align		4
.L_33:
        /*0008*/ 	.byte	0x04, 0x17
        /*000a*/ 	.short	(.L_35 - .L_34)
.L_34:
        /*000c*/ 	.word	0x00000000
        /*0010*/ 	.short	0x0002
        /*0012*/ 	.short	0x0010
        /*0014*/ 	.byte	0x00, 0xf0, 0x11, 0x00


	//----- nvinfo : EIATTR_KPARAM_INFO
	.align		4
.L_35:
        /*0018*/ 	.byte	0x04, 0x17
        /*001a*/ 	.short	(.L_37 - .L_36)
.L_36:
        /*001c*/ 	.word	0x00000000
        /*0020*/ 	.short	0x0001
        /*0022*/ 	.short	0x0008
        /*0024*/ 	.byte	0x00, 0xf5, 0x21, 0x00


	//----- nvinfo : EIATTR_KPARAM_INFO
	.align		4
.L_37:
        /*0028*/ 	.byte	0x04, 0x17
        /*002a*/ 	.short	(.L_39 - .L_38)
.L_38:
        /*002c*/ 	.word	0x00000000
        /*0030*/ 	.short	0x0000
        /*0032*/ 	.short	0x0000
        /*0034*/ 	.byte	0x00, 0xf5, 0x21, 0x00


	//----- nvinfo : EIATTR_SPARSE_MMA_MASK
	.align		4
.L_39:
        /*0038*/ 	.byte	0x03, 0x50
        /*003a*/ 	.short	0x0000


	//----- nvinfo : EIATTR_MAXREG_COUNT
	.align		4
        /*003c*/ 	.byte	0x03, 0x1b
        /*003e*/ 	.short	0x00ff


	//----- nvinfo : EIATTR_MERCURY_ISA_VERSION
	.align		4
        /*0040*/ 	.byte	0x03, 0x5f
        /*0042*/ 	.short	0x0101


	//----- nvinfo : EIATTR_VRC_CTA_INIT_COUNT
	.align		4
        /*0044*/ 	.byte	0x02, 0x4a
	.zero		1
	.zero		1


	//----- nvinfo : EIATTR_EXIT_INSTR_OFFSETS
	.align		4
        /*0048*/ 	.byte	0x04, 0x1c
        /*004a*/ 	.short	(.L_41 - .L_40)


	//   ....[0]....
.L_40:
        /*004c*/ 	.word	0x00000070


	//   ....[1]....
        /*0050*/ 	.word	0x00000100


	//----- nvinfo : EIATTR_CBANK_PARAM_SIZE
	.align		4
.L_41:
        /*0054*/ 	.byte	0x03, 0x19
        /*0056*/ 	.short	0x0014


	//----- nvinfo : EIATTR_PARAM_CBANK
	.align		4
        /*0058*/ 	.byte	0x04, 0x0a
        /*005a*/ 	.short	(.L_43 - .L_42)
	.align		4
.L_42:
        /*005c*/ 	.word	index@(.nv.constant0._Z16float2half_arrayPfP6__halfj)
        /*0060*/ 	.short	0x0380
        /*0062*/ 	.short	0x0014


	//----- nvinfo : EIATTR_SW_WAR
	.align		4
.L_43:
        /*0064*/ 	.byte	0x04, 0x36
        /*0066*/ 	.short	(.L_45 - .L_44)
.L_44:
        /*0068*/ 	.word	0x00000008
.L_45:


//--------------------- .nv.info._Z17half_scale_kernelPfS_i --------------------------
	.section	.nv.info._Z17half_scale_kernelPfS_i,"",@"SHT_CUDA_INFO"
	.sectionflags	@""
	.align	4


	//----- nvinfo : EIATTR_CUDA_API_VERSION
	.align		4
        /*0000*/ 	.byte	0x04, 0x37
        /*0002*/ 	.short	(.L_47 - .L_46)
.L_46:
        /*0004*/ 	.word	0x00000082


	//----- nvinfo : EIATTR_KPARAM_INFO
	.align		4
.L_47:
        /*0008*/ 	.byte	0x04, 0x17
        /*000a*/ 	.short	(.L_49 - .L_48)
.L_48:
        /*000c*/ 	.word	0x00000000
        /*0010*/ 	.short	0x0002
        /*0012*/ 	.short	0x0010
        /*0014*/ 	.byte	0x00, 0xf0, 0x11, 0x00


	//----- nvinfo : EIATTR_KPARAM_INFO
	.align		4
.L_49:
        /*0018*/ 	.byte	0x04, 0x17
        /*001a*/ 	.short	(.L_51 - .L_50)
.L_50:
        /*001c*/ 	.word	0x00000000
        /*0020*/ 	.short	0x0001
        /*0022*/ 	.short	0x0008
        /*0024*/ 	.byte	0x00, 0xf5, 0x21, 0x00


	//----- nvinfo : EIATTR_KPARAM_INFO
	.align		4
.L_51:
        /*0028*/ 	.byte	0x04, 0x17
        /*002a*/ 	.short	(.L_53 - .L_52)
.L_52:
        /*002c*/ 	.word	0x00000000
        /*0030*/ 	.short	0x0000
        /*0032*/ 	.short	0x0000
        /*0034*/ 	.byte	0x00, 0xf5, 0x21, 0x00


	//----- nvinfo : EIATTR_SPARSE_MMA_MASK
	.align		4
.L_53:
        /*0038*/ 	.byte	0x03, 0x50
        /*003a*/ 	.short	0x0000


	//----- nvinfo : EIATTR_MAXREG_COUNT
	.align		4
        /*003c*/ 	.byte	0x03, 0x1b
        /*003e*/ 	.short	0x00ff


	//----- nvinfo : EIATTR_MERCURY_ISA_VERSION
	.align		4
        /*0040*/ 	.byte	0x03, 0x5f
        /*0042*/ 	.short	0x0101


	//----- nvinfo : EIATTR_VRC_CTA_INIT_COUNT
	.align		4
        /*0044*/ 	.byte	0x02, 0x4a
	.zero		1
	.zero		1


	//----- nvinfo : EIATTR_EXIT_INSTR_OFFSETS
	.align		4
        /*0048*/ 	.byte	0x04, 0x1c
        /*004a*/ 	.short	(.L_55 - .L_54)


	//   ....[0]....
.L_54:
        /*004c*/ 	.word	0x00000070


	//   ....[1]....
        /*0050*/ 	.word	0x00000120


	//----- nvinfo : EIATTR_CBANK_PARAM_SIZE
	.align		4
.L_55:
        /*0054*/ 	.byte	0x03, 0x19
        /*0056*/ 	.short	0x0014


	//----- nvinfo : EIATTR_PARAM_CBANK
	.align		4
        /*0058*/ 	.byte	0x04, 0x0a
        /*005a*/ 	.short	(.L_57 - .L_56)
	.align		4
.L_56:
        /*005c*/ 	.word	index@(.nv.constant0._Z17half_scale_kernelPfS_i)
        /*0060*/ 	.short	0x0380
        /*0062*/ 	.short	0x0014


	//----- nvinfo : EIATTR_SW_WAR
	.align		4
.L_57:
        /*0064*/ 	.byte	0x04, 0x36
        /*0066*/ 	.short	(.L_59 - .L_58)
.L_58:
        /*0068*/ 	.word	0x00000008
.L_59:


//--------------------- .nv.callgraph             --------------------------
	.section	.nv.callgraph,"",@"SHT_CUDA_CALLGRAPH"
	.align	4
	.sectionentsize	8
	.align		4
        /*0000*/ 	.word	0x00000000
	.align		4
        /*0004*/ 	.word	0xffffffff
	.align		4
        /*0008*/ 	.word	0x00000000
	.align		4
        /*000c*/ 	.word	0xfffffffe
	.align		4
        /*0010*/ 	.word	0x00000000
	.align		4
        /*0014*/ 	.word	0xfffffffd
	.align		4
        /*0018*/ 	.word	0x00000000
	.align		4
        /*001c*/ 	.word	0xfffffffc


//--------------------- .text._Z16half2float_arrayP6__halfPfj --------------------------
	.section	.text._Z16half2float_arrayP6__halfPfj,"ax",@progbits
	.align	128
        .global         _Z16half2float_arrayP6__halfPfj
        .type           _Z16half2float_arrayP6__halfPfj,@function
        .size           _Z16half2float_arrayP6__halfPfj,(.L_x_3 - _Z16half2float_arrayP6__halfPfj)
        .other          _Z16half2float_arrayP6__halfPfj,@"STO_CUDA_ENTRY STV_DEFAULT"
_Z16half2float_arrayP6__halfPfj:
.text._Z16half2float_arrayP6__halfPfj:
[----:B------:R-:W-:Y:S01]  /*0000*/  LDC R1, c[0x0][0x37c] ;  /* 0x0000df00ff017b82 */ /* 0x000fe20000000800 */
[----:B------:R-:W0:Y:S01]  /*0010*/  S2R R7, SR_TID.X ;  /* 0x0000000000077919 */ /* 0x000e220000002100 */
[----:B------:R-:W0:Y:S01]  /*0020*/  LDCU UR4, c[0x0][0x360] ;  /* 0x00006c00ff0477ac */ /* 0x000e220008000800 */
[----:B------:R-:W0:Y:S01]  /*0030*/  S2R R0, SR_CTAID.X ;  /* 0x0000000000007919 */ /* 0x000e220000002500 */
[----:B------:R-:W1:Y:S01]  /*0040*/  LDCU UR5, c[0x0][0x390] ;  /* 0x00007200ff0577ac */ /* 0x000e620008000800 */
[----:B0-----:R-:W-:-:S05]  /*0050*/  IMAD R7, R0, UR4, R7 ;  /* 0x0000000400077c24 */ /* 0x001fca000f8e0207 */
[----:B-1----:R-:W-:-:S13]  /*0060*/  ISETP.GE.U32.AND P0, PT, R7, UR5, PT ;  /* 0x0000000507007c0c */ /* 0x002fda000bf06070 */
[----:B------:R-:W-:Y:S05]  /*0070*/  @P0 EXIT ;  /* 0x000000000000094d */ /* 0x000fea0003800000 */
[----:B------:R-:W0:Y:S01]  /*0080*/  LDC.64 R2, c[0x0][0x380] ;  /* 0x0000e000ff027b82 */ /* 0x000e220000000a00 */
[----:B------:R-:W1:Y:S07]  /*0090*/  LDCU.64 UR4, c[0x0][0x358] ;  /* 0x00006b00ff0477ac */ /* 0x000e6e0008000a00 */
[----:B------:R-:W2:Y:S01]  /*00a0*/  LDC.64 R4, c[0x0][0x388] ;  /* 0x0000e200ff047b82 */ /* 0x000ea20000000a00 */
[----:B0-----:R-:W-:-:S06]  /*00b0*/  IMAD.WIDE R2, R7, 0x2, R2 ;  /* 0x0000000207027825 */ /* 0x001fcc00078e0202 */
[----:B-1----:R-:W3:Y:S01]  /*00c0*/  LDG.E.U16 R2, desc[UR4][R2.64] ;  /* 0x0000000402027981 */ /* 0x002ee2000c1e1500 */
[----:B--2---:R-:W-:-:S04]  /*00d0*/  IMAD.WIDE R4, R7, 0x4, R4 ;  /* 0x0000000407047825 */ /* 0x004fc800078e0204 */
[----:B---3--:R-:W-:-:S05]  /*00e0*/  HADD2.F32 R7, -RZ, R2.H0_H0 ;  /* 0x20000002ff077230 */ /* 0x008fca0000004100 */
[----:B------:R-:W-:Y:S01]  /*00f0*/  STG.E desc[UR4][R4.64], R7 ;  /* 0x0000000704007986 */ /* 0x000fe2000c101904 */
[----:B------:R-:W-:Y:S05]  /*0100*/  EXIT ;  /* 0x000000000000794d */ /* 0x000fea0003800000 */
.L_x_0:
[----:B------:R-:W-:-:S00]  /*0110*/  BRA `(.L_x_0) ;  /* 0xfffffffc00fc7947 */ /* 0x000fc0000383ffff */
[----:B------:R-:W-:-:S00]  /*0120*/  NOP ;  /* 0x0000000000007918 */ /* 0x000fc00000000000 */
        /* <DEDUP_REMOVED lines=13> */
.L_x_3:


//--------------------- .text._Z16float2half_arrayPfP6__halfj --------------------------
	.section	.text._Z16float2half_arrayPfP6__halfj,"ax",@progbits
	.align	128
        .global         _Z16float2half_arrayPfP6__halfj
        .type           _Z16float2half_arrayPfP6__halfj,@function
        .size           _Z16float2half_arrayPfP6__halfj,(.L_x_4 - _Z16float2half_arrayPfP6__halfj)
        .other          _Z16float2half_arrayPfP6__halfj,@"STO_CUDA_ENTRY STV_DEFAULT"
_Z16float2half_arrayPfP6__halfj:
.text._Z16float2half_arrayPfP6__halfj:
        /* <DEDUP_REMOVED lines=12> */
[----:B-1----:R-:W3:Y:S01]  /*00c0*/  LDG.E R2, desc[UR4][R2.64] ;  /* 0x0000000402027981 */ /* 0x002ee2000c1e1900 */
[----:B--2---:R-:W-:Y:S01]  /*00d0*/  IMAD.WIDE R4, R7, 0x2, R4 ;  /* 0x0000000207047825 */ /* 0x004fe200078e0204 */
[----:B---3--:R-:W-:-:S05]  /*00e0*/  F2FP.F16.F32.PACK_AB R0, RZ, R2 ;  /* 0x00000002ff00723e */ /* 0x008fca00000000ff */
[----:B------:R-:W-:Y:S01]  /*00f0*/  STG.E.U16 desc[UR4][R4.64], R0 ;  /* 0x0000000004007986 */ /* 0x000fe2000c101504 */
[----:B------:R-:W-:Y:S05]  /*0100*/  EXIT ;  /* 0x000000000000794d */ /* 0x000fea0003800000 */
.L_x_1:
        /* <DEDUP_REMOVED lines=15> */
.L_x_4:


//--------------------- .text._Z17half_scale_kernelPfS_i --------------------------
	.section	.text._Z17half_scale_kernelPfS_i,"ax",@progbits
	.align	128
        .global         _Z17half_scale_kernelPfS_i
        .type           _Z17half_scale_kernelPfS_i,@function
        .size           _Z17half_scale_kernelPfS_i,(.L_x_5 - _Z17half_scale_kernelPfS_i)
        .other          _Z17half_scale_kernelPfS_i,@"STO_CUDA_ENTRY STV_DEFAULT"
_Z17half_scale_kernelPfS_i:
.text._Z17half_scale_kernelPfS_i:
[----:B------:R-:W-:Y:S01]  /*0000*/  LDC R1, c[0x0][0x37c] ;  /* 0x0000df00ff017b82 */ /* 0x000fe20000000800 */
[----:B------:R-:W0:Y:S01]  /*0010*/  S2R R7, SR_TID.X ;  /* 0x0000000000077919 */ /* 0x000e220000002100 */
[----:B------:R-:W0:Y:S01]  /*0020*/  LDCU UR4, c[0x0][0x360] ;  /* 0x00006c00ff0477ac */ /* 0x000e220008000800 */
[----:B------:R-:W0:Y:S01]  /*0030*/  S2R R0, SR_CTAID.X ;  /* 0x0000000000007919 */ /* 0x000e220000002500 */
[----:B------:R-:W1:Y:S01]  /*0040*/  LDCU UR5, c[0x0][0x390] ;  /* 0x00007200ff0577ac */ /* 0x000e620008000800 */
[----:B0-----:R-:W-:-:S05]  /*0050*/  IMAD R7, R0, UR4, R7 ;  /* 0x0000000400077c24 */ /* 0x001fca000f8e0207 */
[----:B-1----:R-:W-:-:S13]  /*0060*/  ISETP.GE.AND P0, PT, R7, UR5, PT ;  /* 0x0000000507007c0c */ /* 0x002fda000bf06270 */
        /* <DEDUP_REMOVED lines=8> */
[----:B------:R-:W-:-:S05]  /*00f0*/  HMUL2 R0, R0.H0_H0, 0.5, 0.5 ;  /* 0x3800380000007832 */ /* 0x000fca0000000800 */
[----:B------:R-:W-:-:S05]  /*0100*/  HADD2.F32 R7, -RZ, R0.H0_H0 ;  /* 0x20000000ff077230 */ /* 0x000fca0000004100 */
[----:B------:R-:W-:Y:S01]  /*0110*/  STG.E desc[UR4][R4.64], R7 ;  /* 0x0000000704007986 */ /* 0x000fe2000c101904 */
[----:B------:R-:W-:Y:S05]  /*0120*/  EXIT ;  /* 0x000000000000794d */ /* 0x000fea0003800000 */
.L_x_2:
        /* <DEDUP_REMOVED lines=13> */
.L_x_5:


//--------------------- .nv.shared.reserved.0     --------------------------
	.section	.nv.shared.reserved.0,"aw",@nobits
	.weak		__nv_reservedSMEM_offset_0_alias
	.size		__nv_reservedSMEM_offset_0_alias, 0, 64
	.other		__nv_reservedSMEM_offset_0_alias,@"STO_CUDA_RESERVED_SHARED STV_DEFAULT"
__nv_reservedSMEM_offset_0_alias:
	.zero		0
	.zero		64


//--------------------- .nv.constant0._Z16half2float_arrayP6__halfPfj --------------------------
	.section	.nv.constant0._Z16half2float_arrayP6__halfPfj,"a",@progbits
	.sectionflags	@""
	.align	4
.nv.constant0._Z16half2float_arrayP6__halfPfj:
	.zero		916


//--------------------- .nv.constant0._Z16float2half_arrayPfP6__halfj --------------------------
	.section	.nv.constant0._Z16float2half_arrayPfP6__halfj,"a",@progbits
	.sectionflags	@""
	.align	4
.nv.constant0._Z16float2half_arrayPfP6__halfj:
	.zero		916


//--------------------- .nv.constant0._Z17half_scale_kernelPfS_i --------------------------
	.section	.nv.constant0._Z17half_scale_kernelPfS_i,"a",@progbits
	.sectionflags	@""
	.align	4
.nv.constant0._Z17half_scale_kernelPfS_i:
	.zero		916


//--------------------- SYMBOLS --------------------------

	.type		.nv.reservedSmem.offset0,@object
	.size		.nv.reservedSmem.offset0,0x4
